	.headerflags	@"EF_CUDA_TEXMODE_UNIFIED EF_CUDA_64BIT_ADDRESS EF_CUDA_ACCELERATORS EF_CUDA_SM90 EF_CUDA_VIRTUAL_SM(EF_CUDA_SM90)"
	.elftype	@"ET_EXEC"


//--------------------- .nv.info                  --------------------------
	.section	.nv.info,"",@"SHT_CUDA_INFO"
	.align	4


	//----- nvinfo : EIATTR_REGCOUNT
	.align		4
        /*0000*/ 	.byte	0x04, 0x2f
        /*0002*/ 	.short	(.L_3 - .L_2)
	.align		4
.L_2:
        /*0004*/ 	.word	index@(triton_poi_fused__native_batch_norm_legit_no_training_cat_relu_62)
        /*0008*/ 	.word	0x0000001c


	//----- nvinfo : EIATTR_MIN_STACK_SIZE
	.align		4
.L_3:
        /*000c*/ 	.byte	0x04, 0x12
        /*000e*/ 	.short	(.L_5 - .L_4)
	.align		4
.L_4:
        /*0010*/ 	.word	index@(triton_poi_fused__native_batch_norm_legit_no_training_cat_relu_62)
        /*0014*/ 	.word	0x00000000


	//----- nvinfo : EIATTR_FRAME_SIZE
	.align		4
.L_5:
        /*0018*/ 	.byte	0x04, 0x11
        /*001a*/ 	.short	(.L_7 - .L_6)
	.align		4
.L_6:
        /*001c*/ 	.word	index@(triton_poi_fused__native_batch_norm_legit_no_training_cat_relu_62)
        /*0020*/ 	.word	0x00000000


	//----- nvinfo : EIATTR_MIN_STACK_SIZE
	.align		4
.L_7:
        /*0024*/ 	.byte	0x04, 0x12
        /*0026*/ 	.short	(.L_9 - .L_8)
	.align		4
.L_8:
        /*0028*/ 	.word	index@(triton_poi_fused__native_batch_norm_legit_no_training_cat_relu_62)
        /*002c*/ 	.word	0x00000000
.L_9:


//--------------------- .nv.info.triton_poi_fused__native_batch_norm_legit_no_training_cat_relu_62 --------------------------
	.section	.nv.info.triton_poi_fused__native_batch_norm_legit_no_training_cat_relu_62,"",@"SHT_CUDA_INFO"
	.sectionflags	@""
	.align	4


	//----- nvinfo : EIATTR_CUDA_API_VERSION
	.align		4
        /*0000*/ 	.byte	0x04, 0x37
        /*0002*/ 	.short	(.L_11 - .L_10)
.L_10:
        /*0004*/ 	.word	0x0000007c


	//----- nvinfo : EIATTR_KPARAM_INFO
	.align		4
.L_11:
        /*0008*/ 	.byte	0x04, 0x17
        /*000a*/ 	.short	(.L_13 - .L_12)
.L_12:
        /*000c*/ 	.word	0x00000000
        /*0010*/ 	.short	0x0008
        /*0012*/ 	.short	0x0040
        /*0014*/ 	.byte	0x00, 0xf0, 0x11, 0x00


	//----- nvinfo : EIATTR_KPARAM_INFO
	.align		4
.L_13:
        /*0018*/ 	.byte	0x04, 0x17
        /*001a*/ 	.short	(.L_15 - .L_14)
.L_14:
        /*001c*/ 	.word	0x00000000
        /*0020*/ 	.short	0x0007
        /*0022*/ 	.short	0x0038
        /*0024*/ 	.byte	0x00, 0xf4, 0x21, 0x00


	//----- nvinfo : EIATTR_KPARAM_INFO
	.align		4
.L_15:
        /*0028*/ 	.byte	0x04, 0x17
        /*002a*/ 	.short	(.L_17 - .L_16)
.L_16:
        /*002c*/ 	.word	0x00000000
        /*0030*/ 	.short	0x0006
        /*0032*/ 	.short	0x0030
        /*0034*/ 	.byte	0x00, 0xf4, 0x21, 0x00


	//----- nvinfo : EIATTR_KPARAM_INFO
	.align		4
.L_17:
        /*0038*/ 	.byte	0x04, 0x17
        /*003a*/ 	.short	(.L_19 - .L_18)
.L_18:
        /*003c*/ 	.word	0x00000000
        /*0040*/ 	.short	0x0005
        /*0042*/ 	.short	0x0028
        /*0044*/ 	.byte	0x00, 0xf4, 0x21, 0x00


	//----- nvinfo : EIATTR_KPARAM_INFO
	.align		4
.L_19:
        /*0048*/ 	.byte	0x04, 0x17
        /*004a*/ 	.short	(.L_21 - .L_20)
.L_20:
        /*004c*/ 	.word	0x00000000
        /*0050*/ 	.short	0x0004
        /*0052*/ 	.short	0x0020
        /*0054*/ 	.byte	0x00, 0xf4, 0x21, 0x00


	//----- nvinfo : EIATTR_KPARAM_INFO
	.align		4
.L_21:
        /*0058*/ 	.byte	0x04, 0x17
        /*005a*/ 	.short	(.L_23 - .L_22)
.L_22:
        /*005c*/ 	.word	0x00000000
        /*0060*/ 	.short	0x0003
        /*0062*/ 	.short	0x0018
        /*0064*/ 	.byte	0x00, 0xf4, 0x21, 0x00


	//----- nvinfo : EIATTR_KPARAM_INFO
	.align		4
.L_23:
        /*0068*/ 	.byte	0x04, 0x17
        /*006a*/ 	.short	(.L_25 - .L_24)
.L_24:
        /*006c*/ 	.word	0x00000000
        /*0070*/ 	.short	0x0002
        /*0072*/ 	.short	0x0010
        /*0074*/ 	.byte	0x00, 0xf4, 0x21, 0x00


	//----- nvinfo : EIATTR_KPARAM_INFO
	.align		4
.L_25:
        /*0078*/ 	.byte	0x04, 0x17
        /*007a*/ 	.short	(.L_27 - .L_26)
.L_26:
        /*007c*/ 	.word	0x00000000
        /*0080*/ 	.short	0x0001
        /*0082*/ 	.short	0x0008
        /*0084*/ 	.byte	0x00, 0xf4, 0x21, 0x00


	//----- nvinfo : EIATTR_KPARAM_INFO
	.align		4
.L_27:
        /*0088*/ 	.byte	0x04, 0x17
        /*008a*/ 	.short	(.L_29 - .L_28)
.L_28:
        /*008c*/ 	.word	0x00000000
        /*0090*/ 	.short	0x0000
        /*0092*/ 	.short	0x0000
        /*0094*/ 	.byte	0x00, 0xf4, 0x21, 0x00


	//----- nvinfo : EIATTR_SPARSE_MMA_MASK
	.align		4
.L_29:
        /*0098*/ 	.byte	0x03, 0x50
        /*009a*/ 	.short	0x0000


	//----- nvinfo : EIATTR_MAXREG_COUNT
	.align		4
        /*009c*/ 	.byte	0x03, 0x1b
        /*009e*/ 	.short	0x00ff


	//----- nvinfo : EIATTR_EXIT_INSTR_OFFSETS
	.align		4
        /*00a0*/ 	.byte	0x04, 0x1c
        /*00a2*/ 	.short	(.L_31 - .L_30)


	//   ....[0]....
.L_30:
        /*00a4*/ 	.word	0x00000680


	//   ....[1]....
        /*00a8*/ 	.word	0x000006a0


	//----- nvinfo : EIATTR_REQNTID
	.align		4
.L_31:
        /*00ac*/ 	.byte	0x04, 0x10
        /*00ae*/ 	.short	(.L_33 - .L_32)
.L_32:
        /*00b0*/ 	.word	0x00000080
        /*00b4*/ 	.word	0x00000001
        /*00b8*/ 	.word	0x00000001


	//----- nvinfo : EIATTR_CBANK_PARAM_SIZE
	.align		4
.L_33:
        /*00bc*/ 	.byte	0x03, 0x19
        /*00be*/ 	.short	0x0044


	//----- nvinfo : EIATTR_PARAM_CBANK
	.align		4
        /*00c0*/ 	.byte	0x04, 0x0a
        /*00c2*/ 	.short	(.L_35 - .L_34)
	.align		4
.L_34:
        /*00c4*/ 	.word	index@(.nv.constant0.triton_poi_fused__native_batch_norm_legit_no_training_cat_relu_62)
        /*00c8*/ 	.short	0x0210
        /*00ca*/ 	.short	0x0044


	//----- nvinfo : EIATTR_SW_WAR
	.align		4
.L_35:
        /*00cc*/ 	.byte	0x04, 0x36
        /*00ce*/ 	.short	(.L_37 - .L_36)
.L_36:
        /*00d0*/ 	.word	0x00000008
.L_37:


//--------------------- .nv.callgraph             --------------------------
	.section	.nv.callgraph,"",@"SHT_CUDA_CALLGRAPH"
	.align	4
	.sectionentsize	8
	.align		4
        /*0000*/ 	.word	0x00000000
	.align		4
        /*0004*/ 	.word	0xffffffff
	.align		4
        /*0008*/ 	.word	0x00000000
	.align		4
        /*000c*/ 	.word	0xfffffffe
	.align		4
        /*0010*/ 	.word	0x00000000
	.align		4
        /*0014*/ 	.word	0xfffffffd
	.align		4
        /*0018*/ 	.word	0x00000000
	.align		4
        /*001c*/ 	.word	0xfffffffc


//--------------------- .nv.constant4             --------------------------
	.section	.nv.constant4,"a",@progbits
	.align	8
	.align		8
.nv.constant4:
        /*0000*/ 	.dword	_$_str
	.align		8
        /*0008*/ 	.dword	_$_str_$_2


//--------------------- .text.triton_poi_fused__native_batch_norm_legit_no_training_cat_relu_62 --------------------------
	.section	.text.triton_poi_fused__native_batch_norm_legit_no_training_cat_relu_62,"ax",@progbits
	.align	128
        .global         triton_poi_fused__native_batch_norm_legit_no_training_cat_relu_62
        .type           triton_poi_fused__native_batch_norm_legit_no_training_cat_relu_62,@function
        .size           triton_poi_fused__native_batch_norm_legit_no_training_cat_relu_62,(.L_x_1 - triton_poi_fused__native_batch_norm_legit_no_training_cat_relu_62)
        .other          triton_poi_fused__native_batch_norm_legit_no_training_cat_relu_62,@"STO_CUDA_ENTRY STV_DEFAULT"
triton_poi_fused__native_batch_norm_legit_no_training_cat_relu_62:
.text.triton_poi_fused__native_batch_norm_legit_no_training_cat_relu_62:
[----:B------:R-:W0:Y:S01]  /*0000*/  LDC R1, c[0x0][0x28] ;  /* 0x00000a00ff017b82 */ /* 0x000e220000000800 */
[----:B------:R-:W1:Y:S07]  /*0010*/  S2R R0, SR_TID.X ;  /* 0x0000000000007919 */ /* 0x000e6e0000002100 */
[----:B------:R-:W2:Y:S01]  /*0020*/  LDC.64 R4, c[0x0][0x228] ;  /* 0x00008a00ff047b82 */ /* 0x000ea20000000a00 */
[----:B------:R-:W-:Y:S01]  /*0030*/  IMAD.MOV.U32 R6, RZ, RZ, RZ ;  /* 0x000000ffff067224 */ /* 0x000fe200078e00ff */
[----:B------:R-:W-:Y:S01]  /*0040*/  ULDC.64 UR4, c[0x0][0x208] ;  /* 0x0000820000047ab9 */ /* 0x000fe20000000a00 */
[----:B------:R-:W3:Y:S01]  /*0050*/  S2R R3, SR_CTAID.X ;  /* 0x0000000000037919 */ /* 0x000ee20000002500 */
[----:B------:R-:W-:Y:S01]  /*0060*/  HFMA2.MMA R10, -RZ, RZ, 0, 0 ;  /* 0x00000000ff0a7435 */ /* 0x000fe200000001ff */
[----:B------:R-:W-:-:S03]  /*0070*/  ULDC.64 UR6, c[0x0][0x218] ;  /* 0x0000860000067ab9 */ /* 0x000fc60000000a00 */
[----:B------:R-:W4:Y:S01]  /*0080*/  LDC.64 R14, c[0x0][0x220] ;  /* 0x00008800ff0e7b82 */ /* 0x000f220000000a00 */
[----:B-1----:R-:W-:-:S05]  /*0090*/  IMAD.SHL.U32 R0, R0, 0x2, RZ ;  /* 0x0000000200007824 */ /* 0x002fca00078e00ff */
[----:B------:R-:W-:-:S05]  /*00a0*/  LOP3.LUT R0, R0, 0xfe, RZ, 0xc0, !PT ;  /* 0x000000fe00007812 */ /* 0x000fca00078ec0ff */
[----:B---3--:R-:W-:-:S05]  /*00b0*/  IMAD R0, R3, 0x100, R0 ;  /* 0x0000010003007824 */ /* 0x008fca00078e0200 */
[----:B------:R-:W-:Y:S02]  /*00c0*/  SHF.R.S32.HI R3, RZ, 0x1f, R0 ;  /* 0x0000001fff037819 */ /* 0x000fe40000011400 */
[----:B------:R-:W-:Y:S02]  /*00d0*/  ISETP.GE.AND P0, PT, R0, 0x1490, PT ;  /* 0x000014900000780c */ /* 0x000fe40003f06270 */
[----:B------:R-:W-:-:S04]  /*00e0*/  LEA.HI R3, R3, R0, RZ, 0x2 ;  /* 0x0000000003037211 */ /* 0x000fc800078f10ff */
[----:B------:R-:W-:-:S05]  /*00f0*/  SHF.R.S32.HI R11, RZ, 0x2, R3 ;  /* 0x00000002ff0b7819 */ /* 0x000fca0000011403 */
[----:B------:R-:W-:-:S05]  /*0100*/  IMAD.HI R2, R11, 0x18e6527b, RZ ;  /* 0x18e6527b0b027827 */ /* 0x000fca00078e02ff */
[----:B------:R-:W-:-:S04]  /*0110*/  SHF.R.U32.HI R7, RZ, 0x1f, R2 ;  /* 0x0000001fff077819 */ /* 0x000fc80000011602 */
[----:B------:R-:W-:-:S05]  /*0120*/  LEA.HI.SX32 R2, R2, R7, 0x1b ;  /* 0x0000000702027211 */ /* 0x000fca00078fdaff */
[----:B------:R-:W-:-:S04]  /*0130*/  IMAD R11, R2, -0x149, R11 ;  /* 0xfffffeb7020b7824 */ /* 0x000fc800078e020b */
[----:B--2---:R-:W-:-:S05]  /*0140*/  IMAD.WIDE R4, R11, 0x4, R4 ;  /* 0x000000040b047825 */ /* 0x004fca00078e0204 */
[----:B------:R-:W2:Y:S01]  /*0150*/  @!P0 LDG.E.EL R6, desc[UR4][R4.64] ;  /* 0x0000000404068981 */ /* 0x000ea2000c2e1900 */
[----:B------:R-:W-:-:S03]  /*0160*/  IMAD.HI R2, R0, 0x18e6527b, RZ ;  /* 0x18e6527b00027827 */ /* 0x000fc600078e02ff */
[----:B------:R1:W3:Y:S01]  /*0170*/  @!P0 LDG.E.EL R10, desc[UR4][R4.64] ;  /* 0x00000004040a8981 */ /* 0x0002e2000c2e1900 */
[----:B------:R-:W-:Y:S01]  /*0180*/  IMAD.SHL.U32 R8, R11, 0x4, RZ ;  /* 0x000000040b087824 */ /* 0x000fe200078e00ff */
[----:B------:R-:W-:-:S04]  /*0190*/  SHF.R.U32.HI R7, RZ, 0x1f, R2 ;  /* 0x0000001fff077819 */ /* 0x000fc80000011602 */
[----:B------:R-:W-:Y:S02]  /*01a0*/  LEA.HI.SX32 R17, R2, R7, 0x19 ;  /* 0x0000000702117211 */ /* 0x000fe400078fcaff */
[----:B------:R-:W-:Y:S02]  /*01b0*/  LOP3.LUT R7, R3, 0xfffffffc, RZ, 0xc0, !PT ;  /* 0xfffffffc03077812 */ /* 0x000fe400078ec0ff */
[----:B------:R-:W5:Y:S01]  /*01c0*/  LDC.64 R2, c[0x0][0x210] ;  /* 0x00008400ff027b82 */ /* 0x000f620000000a00 */
[C---:B------:R-:W-:Y:S02]  /*01d0*/  IMAD R9, R17.reuse, 0x30, RZ ;  /* 0x0000003011097824 */ /* 0x040fe400078e02ff */
[----:B------:R-:W-:Y:S02]  /*01e0*/  IMAD.IADD R7, R0, 0x1, -R7 ;  /* 0x0000000100077824 */ /* 0x000fe400078e0a07 */
[----:B-1----:R-:W-:Y:S01]  /*01f0*/  IMAD R4, R17, -0x524, R0 ;  /* 0xfffffadc11047824 */ /* 0x002fe200078e0200 */
[----:B------:R-:W-:-:S02]  /*0200*/  SHF.R.S32.HI R13, RZ, 0x1f, R9 ;  /* 0x0000001fff0d7819 */ /* 0x000fc40000011409 */
[----:B------:R-:W-:Y:S01]  /*0210*/  IADD3 R18, P1, P2, R8, R7, R9 ;  /* 0x0000000708127210 */ /* 0x000fe20007a3e009 */
[----:B------:R-:W-:Y:S01]  /*0220*/  IMAD R25, R17, 0x4f4, R4 ;  /* 0x000004f411197824 */ /* 0x000fe200078e0204 */
[----:B------:R-:W-:Y:S02]  /*0230*/  SHF.R.S32.HI R8, RZ, 0x1f, R8 ;  /* 0x0000001fff087819 */ /* 0x000fe40000011408 */
[----:B------:R-:W-:Y:S02]  /*0240*/  CS2R R4, SRZ ;  /* 0x0000000000047805 */ /* 0x000fe4000001ff00 */
[----:B------:R-:W-:Y:S02]  /*0250*/  SHF.R.S32.HI R7, RZ, 0x1f, R7 ;  /* 0x0000001fff077819 */ /* 0x000fe40000011407 */
[----:B------:R-:W-:Y:S02]  /*0260*/  LEA R16, P3, R18, UR6, 0x2 ;  /* 0x0000000612107c11 */ /* 0x000fe4000f8610ff */
[----:B------:R-:W-:-:S02]  /*0270*/  IADD3.X R7, R8, R7, R13, P1, P2 ;  /* 0x0000000708077210 */ /* 0x000fc40000fe440d */
[----:B------:R-:W1:Y:S01]  /*0280*/  LDC.64 R12, c[0x0][0x230] ;  /* 0x00008c00ff0c7b82 */ /* 0x000e620000000a00 */
[C---:B------:R-:W-:Y:S02]  /*0290*/  ISETP.GE.AND P2, PT, R11.reuse, 0x13d, PT ;  /* 0x0000013d0b00780c */ /* 0x040fe40003f46270 */
[----:B------:R-:W-:Y:S02]  /*02a0*/  ISETP.GT.AND P1, PT, R11, 0x13c, !P0 ;  /* 0x0000013c0b00780c */ /* 0x000fe40004724270 */
[----:B------:R-:W-:Y:S01]  /*02b0*/  ISETP.LT.AND P4, PT, R0, 0x1490, !P2 ;  /* 0x000014900000780c */ /* 0x000fe20005781270 */
[----:B-----5:R-:W-:Y:S01]  /*02c0*/  IMAD.WIDE R24, R25, 0x4, R2 ;  /* 0x0000000419187825 */ /* 0x020fe200078e0202 */
[----:B------:R-:W-:Y:S01]  /*02d0*/  CS2R R2, SRZ ;  /* 0x0000000000027805 */ /* 0x000fe2000001ff00 */
[----:B------:R-:W5:Y:S01]  /*02e0*/  LDC.64 R8, c[0x0][0x238] ;  /* 0x00008e00ff087b82 */ /* 0x000f620000000a00 */
[----:B------:R-:W-:Y:S01]  /*02f0*/  LEA.HI.X R17, R18, UR7, R7, 0x2, P3 ;  /* 0x0000000712117c11 */ /* 0x000fe200098f1407 */
[----:B----4-:R-:W-:Y:S01]  /*0300*/  IMAD.WIDE R22, R11, 0x4, R14 ;  /* 0x000000040b167825 */ /* 0x010fe200078e020e */
[----:B------:R-:W-:-:S02]  /*0310*/  MOV R7, RZ ;  /* 0x000000ff00077202 */ /* 0x000fc40000000f00 */
[----:B------:R-:W-:-:S03]  /*0320*/  CS2R R14, SRZ ;  /* 0x00000000000e7805 */ /* 0x000fc6000001ff00 */
[----:B------:R-:W4:Y:S04]  /*0330*/  @P1 LDG.E.64 R4, desc[UR4][R16.64+-0x13d0] ;  /* 0xffec300410041981 */ /* 0x000f28000c1e1b00 */
[----:B------:R-:W4:Y:S01]  /*0340*/  @P4 LDG.E.64 R2, desc[UR4][R24.64] ;  /* 0x0000000418024981 */ /* 0x000f22000c1e1b00 */
[----:B-1----:R-:W-:-:S03]  /*0350*/  IMAD.WIDE R12, R11, 0x4, R12 ;  /* 0x000000040b0c7825 */ /* 0x002fc600078e020c */
[----:B------:R-:W4:Y:S04]  /*0360*/  @!P0 LDG.E.EL R7, desc[UR4][R22.64] ;  /* 0x0000000416078981 */ /* 0x000f28000c2e1900 */
[----:B------:R-:W4:Y:S01]  /*0370*/  @!P0 LDG.E.EL R14, desc[UR4][R22.64] ;  /* 0x00000004160e8981 */ /* 0x000f22000c2e1900 */
[----:B-----5:R-:W-:Y:S01]  /*0380*/  IMAD.WIDE R8, R11, 0x4, R8 ;  /* 0x000000040b087825 */ /* 0x020fe200078e0208 */
[----:B------:R-:W-:-:S03]  /*0390*/  HFMA2.MMA R11, -RZ, RZ, 0, 0 ;  /* 0x00000000ff0b7435 */ /* 0x000fc600000001ff */
[----:B------:R-:W-:Y:S01]  /*03a0*/  IMAD.MOV.U32 R20, RZ, RZ, RZ ;  /* 0x000000ffff147224 */ /* 0x000fe200078e00ff */
[----:B------:R-:W5:Y:S01]  /*03b0*/  @!P0 LDG.E.EL R15, desc[UR4][R8.64] ;  /* 0x00000004080f8981 */ /* 0x000f62000c2e1900 */
[----:B------:R-:W-:-:S04]  /*03c0*/  IMAD.MOV.U32 R18, RZ, RZ, RZ ;  /* 0x000000ffff127224 */ /* 0x000fc800078e00ff */
[----:B------:R-:W5:Y:S04]  /*03d0*/  @!P0 LDG.E.EL R20, desc[UR4][R12.64] ;  /* 0x000000040c148981 */ /* 0x000f68000c2e1900 */
[----:B------:R1:W5:Y:S04]  /*03e0*/  @!P0 LDG.E.EL R18, desc[UR4][R12.64] ;  /* 0x000000040c128981 */ /* 0x000368000c2e1900 */
[----:B------:R1:W5:Y:S01]  /*03f0*/  @!P0 LDG.E.EL R11, desc[UR4][R8.64] ;  /* 0x00000004080b8981 */ /* 0x000362000c2e1900 */
[----:B------:R-:W-:Y:S01]  /*0400*/  IMAD.MOV.U32 R21, RZ, RZ, 0x3e800000 ;  /* 0x3e800000ff157424 */ /* 0x000fe200078e00ff */
[----:B01----:R-:W0:Y:S08]  /*0410*/  LDC.64 R12, c[0x0][0x240] ;  /* 0x00009000ff0c7b82 */ /* 0x003e300000000a00 */
[----:B------:R-:W1:Y:S01]  /*0420*/  LDC.64 R8, c[0x0][0x248] ;  /* 0x00009200ff087b82 */ /* 0x000e620000000a00 */
[----:B0-----:R-:W-:-:S04]  /*0430*/  IMAD.WIDE R12, R0, 0x4, R12 ;  /* 0x00000004000c7825 */ /* 0x001fc800078e020c */
[----:B-1----:R-:W-:-:S04]  /*0440*/  IMAD.WIDE R8, R0, 0x4, R8 ;  /* 0x0000000400087825 */ /* 0x002fc800078e0208 */
[----:B--2---:R-:W-:-:S04]  /*0450*/  FADD R6, R6, 9.9999997473787516356e-06 ;  /* 0x3727c5ac06067421 */ /* 0x004fc80000000000 */
[----:B------:R-:W0:Y:S01]  /*0460*/  MUFU.SQRT R16, R6 ;  /* 0x0000000600107308 */ /* 0x000e220000002000 */
[----:B---3--:R-:W-:-:S07]  /*0470*/  FADD R10, R10, 9.9999997473787516356e-06 ;  /* 0x3727c5ac0a0a7421 */ /* 0x008fce0000000000 */
[----:B------:R-:W1:Y:S01]  /*0480*/  MUFU.SQRT R17, R10 ;  /* 0x0000000a00117308 */ /* 0x000e620000002000 */
[C---:B0-----:R-:W-:Y:S02]  /*0490*/  FSETP.GT.AND P6, PT, R16.reuse, 8.50705917302346158658e+37, PT ;  /* 0x7e8000001000780b */ /* 0x041fe40003fc4000 */
[----:B------:R-:W-:Y:S02]  /*04a0*/  FSETP.GEU.AND P3, PT, R16, 1.175494350822287508e-38, PT ;  /* 0x008000001000780b */ /* 0x000fe40003f6e000 */
[----:B------:R-:W-:Y:S02]  /*04b0*/  FSEL R19, R21, 1, P6 ;  /* 0x3f80000015137808 */ /* 0x000fe40003000000 */
[----:B-1----:R-:W-:-:S07]  /*04c0*/  FSETP.GT.AND P5, PT, R17, 8.50705917302346158658e+37, PT ;  /* 0x7e8000001100780b */ /* 0x002fce0003fa4000 */
[----:B------:R-:W-:Y:S01]  /*04d0*/  @P6 FMUL R16, R16, 0.25 ;  /* 0x3e80000010106820 */ /* 0x000fe20000400000 */
[----:B------:R-:W-:-:S03]  /*04e0*/  FSETP.GEU.AND P6, PT, R17, 1.175494350822287508e-38, PT ;  /* 0x008000001100780b */ /* 0x000fc60003fce000 */
[----:B------:R-:W-:Y:S02]  /*04f0*/  @!P3 FMUL R16, R16, 16777216 ;  /* 0x4b8000001010b820 */ /* 0x000fe40000400000 */
[----:B------:R-:W-:-:S08]  /*0500*/  @P5 FMUL R17, R17, 0.25 ;  /* 0x3e80000011115820 */ /* 0x000fd00000400000 */
[----:B------:R-:W-:Y:S01]  /*0510*/  @!P6 FMUL R17, R17, 16777216 ;  /* 0x4b8000001111e820 */ /* 0x000fe20000400000 */
[----:B------:R-:W0:Y:S01]  /*0520*/  MUFU.RCP R16, R16 ;  /* 0x0000001000107308 */ /* 0x000e220000001000 */
[----:B------:R-:W-:-:S07]  /*0530*/  FSEL R6, R21, 1, P5 ;  /* 0x3f80000015067808 */ /* 0x000fce0002800000 */
[----:B------:R-:W1:Y:S01]  /*0540*/  MUFU.RCP R17, R17 ;  /* 0x0000001100117308 */ /* 0x000e620000001000 */
[----:B----4-:R-:W-:Y:S02]  /*0550*/  SEL R2, R2, RZ, P4 ;  /* 0x000000ff02027207 */ /* 0x010fe40002000000 */
[----:B------:R-:W-:Y:S01]  /*0560*/  SEL R3, R3, RZ, P4 ;  /* 0x000000ff03037207 */ /* 0x000fe20002000000 */
[----:B------:R-:W-:Y:S01]  /*0570*/  @!P3 FMUL R19, R19, 16777216 ;  /* 0x4b8000001313b820 */ /* 0x000fe20000400000 */
[----:B------:R-:W-:Y:S01]  /*0580*/  @P2 SEL R2, R4, RZ, P1 ;  /* 0x000000ff04022207 */ /* 0x000fe20000800000 */
[----:B------:R-:W-:Y:S01]  /*0590*/  @!P6 FMUL R6, R6, 16777216 ;  /* 0x4b8000000606e820 */ /* 0x000fe20000400000 */
[----:B------:R-:W-:Y:S01]  /*05a0*/  @P2 SEL R3, R5, RZ, P1 ;  /* 0x000000ff05032207 */ /* 0x000fe20000800000 */
[----:B0-----:R-:W-:Y:S02]  /*05b0*/  FMUL R16, R16, R19 ;  /* 0x0000001310107220 */ /* 0x001fe40000400000 */
[----:B------:R-:W-:-:S02]  /*05c0*/  FADD R7, R2, -R7 ;  /* 0x8000000702077221 */ /* 0x000fc40000000000 */
[----:B------:R-:W-:Y:S01]  /*05d0*/  FADD R14, R3, -R14 ;  /* 0x8000000e030e7221 */ /* 0x000fe20000000000 */
[----:B-1----:R-:W-:Y:S01]  /*05e0*/  FMUL R17, R17, R6 ;  /* 0x0000000611117220 */ /* 0x002fe20000400000 */
[----:B------:R-:W-:-:S03]  /*05f0*/  FMUL R16, R7, R16 ;  /* 0x0000001007107220 */ /* 0x000fc60000400000 */
[----:B------:R-:W-:Y:S01]  /*0600*/  FMUL R14, R14, R17 ;  /* 0x000000110e0e7220 */ /* 0x000fe20000400000 */
[----:B-----5:R-:W-:Y:S01]  /*0610*/  FFMA R15, R16, R20, R15 ;  /* 0x00000014100f7223 */ /* 0x020fe2000000000f */
[----:B------:R0:W-:Y:S02]  /*0620*/  @!P0 STG.E.64 desc[UR4][R12.64], R2 ;  /* 0x000000020c008986 */ /* 0x0001e4000c101b04 */
[----:B------:R-:W-:Y:S02]  /*0630*/  FFMA R11, R14, R18, R11 ;  /* 0x000000120e0b7223 */ /* 0x000fe4000000000b */
[----:B------:R-:W-:-:S03]  /*0640*/  FSETP.GEU.AND P1, PT, R15, RZ, PT ;  /* 0x000000ff0f00720b */ /* 0x000fc60003f2e000 */
[----:B------:R-:W-:Y:S02]  /*0650*/  FSETP.GEU.AND P2, PT, R11, RZ, PT ;  /* 0x000000ff0b00720b */ /* 0x000fe40003f4e000 */
[----:B------:R-:W-:Y:S02]  /*0660*/  FSEL R10, R15, RZ, P1 ;  /* 0x000000ff0f0a7208 */ /* 0x000fe40000800000 */
[----:B------:R-:W-:Y:S01]  /*0670*/  FSEL R11, R11, RZ, P2 ;  /* 0x000000ff0b0b7208 */ /* 0x000fe20001000000 */
[----:B0-----:R-:W-:Y:S08]  /*0680*/  @P0 EXIT ;  /* 0x000000000000094d */ /* 0x001ff00003800000 */
[----:B------:R-:W-:Y:S01]  /*0690*/  STG.E.64 desc[UR4][R8.64], R10 ;  /* 0x0000000a08007986 */ /* 0x000fe2000c101b04 */
[----:B------:R-:W-:Y:S05]  /*06a0*/  EXIT ;  /* 0x000000000000794d */ /* 0x000fea0003800000 */
.L_x_0:
[----:B------:R-:W-:-:S00]  /*06b0*/  BRA `(.L_x_0) ;  /* 0xfffffffc00fc7947 */ /* 0x000fc0000383ffff */
[----:B------:R-:W-:-:S00]  /*06c0*/  NOP ;  /* 0x0000000000007918 */ /* 0x000fc00000000000 */
        /* <DEDUP_REMOVED lines=11> */
.L_x_1:


//--------------------- .nv.global.init           --------------------------
	.section	.nv.global.init,"aw",@progbits
.nv.global.init:
	.type		_$_str,@object
	.size		_$_str,(_$_str_$_2 - _$_str)
_$_str:
        /*0000*/ 	.byte	0x5f, 0x5f, 0x43, 0x55, 0x44, 0x41, 0x5f, 0x46, 0x54, 0x5a, 0x00
	.type		_$_str_$_2,@object
	.size		_$_str_$_2,(.L_1 - _$_str_$_2)
_$_str_$_2:
        /*000b*/ 	.byte	0x5f, 0x5f, 0x43, 0x55, 0x44, 0x41, 0x5f, 0x50, 0x52, 0x45, 0x43, 0x5f, 0x53, 0x51, 0x52, 0x54
        /*001b*/ 	.byte	0x00
.L_1:


//--------------------- .nv.constant0.triton_poi_fused__native_batch_norm_legit_no_training_cat_relu_62 --------------------------
	.section	.nv.constant0.triton_poi_fused__native_batch_norm_legit_no_training_cat_relu_62,"a",@progbits
	.sectionflags	@""
	.align	4
.nv.constant0.triton_poi_fused__native_batch_norm_legit_no_training_cat_relu_62:
	.zero		596
